	.headerflags	@"EF_CUDA_TEXMODE_UNIFIED EF_CUDA_64BIT_ADDRESS EF_CUDA_ACCELERATORS EF_CUDA_SM90 EF_CUDA_VIRTUAL_SM(EF_CUDA_SM90)"
	.elftype	@"ET_EXEC"


//--------------------- .nv.info                  --------------------------
	.section	.nv.info,"",@"SHT_CUDA_INFO"
	.align	4


	//----- nvinfo : EIATTR_REGCOUNT
	.align		4
        /*0000*/ 	.byte	0x04, 0x2f
        /*0002*/ 	.short	(.L_3 - .L_2)
	.align		4
.L_2:
        /*0004*/ 	.word	index@(triton_poi_fused__native_batch_norm_legit_no_training_relu_11)
        /*0008*/ 	.word	0x00000011


	//----- nvinfo : EIATTR_MIN_STACK_SIZE
	.align		4
.L_3:
        /*000c*/ 	.byte	0x04, 0x12
        /*000e*/ 	.short	(.L_5 - .L_4)
	.align		4
.L_4:
        /*0010*/ 	.word	index@(triton_poi_fused__native_batch_norm_legit_no_training_relu_11)
        /*0014*/ 	.word	0x00000000


	//----- nvinfo : EIATTR_FRAME_SIZE
	.align		4
.L_5:
        /*0018*/ 	.byte	0x04, 0x11
        /*001a*/ 	.short	(.L_7 - .L_6)
	.align		4
.L_6:
        /*001c*/ 	.word	index@(triton_poi_fused__native_batch_norm_legit_no_training_relu_11)
        /*0020*/ 	.word	0x00000000


	//----- nvinfo : EIATTR_MIN_STACK_SIZE
	.align		4
.L_7:
        /*0024*/ 	.byte	0x04, 0x12
        /*0026*/ 	.short	(.L_9 - .L_8)
	.align		4
.L_8:
        /*0028*/ 	.word	index@(triton_poi_fused__native_batch_norm_legit_no_training_relu_11)
        /*002c*/ 	.word	0x00000000
.L_9:


//--------------------- .nv.info.triton_poi_fused__native_batch_norm_legit_no_training_relu_11 --------------------------
	.section	.nv.info.triton_poi_fused__native_batch_norm_legit_no_training_relu_11,"",@"SHT_CUDA_INFO"
	.sectionflags	@""
	.align	4


	//----- nvinfo : EIATTR_CUDA_API_VERSION
	.align		4
        /*0000*/ 	.byte	0x04, 0x37
        /*0002*/ 	.short	(.L_11 - .L_10)
.L_10:
        /*0004*/ 	.word	0x0000007c


	//----- nvinfo : EIATTR_KPARAM_INFO
	.align		4
.L_11:
        /*0008*/ 	.byte	0x04, 0x17
        /*000a*/ 	.short	(.L_13 - .L_12)
.L_12:
        /*000c*/ 	.word	0x00000000
        /*0010*/ 	.short	0x0006
        /*0012*/ 	.short	0x0030
        /*0014*/ 	.byte	0x00, 0xf0, 0x11, 0x00


	//----- nvinfo : EIATTR_KPARAM_INFO
	.align		4
.L_13:
        /*0018*/ 	.byte	0x04, 0x17
        /*001a*/ 	.short	(.L_15 - .L_14)
.L_14:
        /*001c*/ 	.word	0x00000000
        /*0020*/ 	.short	0x0005
        /*0022*/ 	.short	0x0028
        /*0024*/ 	.byte	0x00, 0xf4, 0x21, 0x00


	//----- nvinfo : EIATTR_KPARAM_INFO
	.align		4
.L_15:
        /*0028*/ 	.byte	0x04, 0x17
        /*002a*/ 	.short	(.L_17 - .L_16)
.L_16:
        /*002c*/ 	.word	0x00000000
        /*0030*/ 	.short	0x0004
        /*0032*/ 	.short	0x0020
        /*0034*/ 	.byte	0x00, 0xf4, 0x21, 0x00


	//----- nvinfo : EIATTR_KPARAM_INFO
	.align		4
.L_17:
        /*0038*/ 	.byte	0x04, 0x17
        /*003a*/ 	.short	(.L_19 - .L_18)
.L_18:
        /*003c*/ 	.word	0x00000000
        /*0040*/ 	.short	0x0003
        /*0042*/ 	.short	0x0018
        /*0044*/ 	.byte	0x00, 0xf4, 0x21, 0x00


	//----- nvinfo : EIATTR_KPARAM_INFO
	.align		4
.L_19:
        /*0048*/ 	.byte	0x04, 0x17
        /*004a*/ 	.short	(.L_21 - .L_20)
.L_20:
        /*004c*/ 	.word	0x00000000
        /*0050*/ 	.short	0x0002
        /*0052*/ 	.short	0x0010
        /*0054*/ 	.byte	0x00, 0xf4, 0x21, 0x00


	//----- nvinfo : EIATTR_KPARAM_INFO
	.align		4
.L_21:
        /*0058*/ 	.byte	0x04, 0x17
        /*005a*/ 	.short	(.L_23 - .L_22)
.L_22:
        /*005c*/ 	.word	0x00000000
        /*0060*/ 	.short	0x0001
        /*0062*/ 	.short	0x0008
        /*0064*/ 	.byte	0x00, 0xf4, 0x21, 0x00


	//----- nvinfo : EIATTR_KPARAM_INFO
	.align		4
.L_23:
        /*0068*/ 	.byte	0x04, 0x17
        /*006a*/ 	.short	(.L_25 - .L_24)
.L_24:
        /*006c*/ 	.word	0x00000000
        /*0070*/ 	.short	0x0000
        /*0072*/ 	.short	0x0000
        /*0074*/ 	.byte	0x00, 0xf4, 0x21, 0x00


	//----- nvinfo : EIATTR_SPARSE_MMA_MASK
	.align		4
.L_25:
        /*0078*/ 	.byte	0x03, 0x50
        /*007a*/ 	.short	0x0000


	//----- nvinfo : EIATTR_MAXREG_COUNT
	.align		4
        /*007c*/ 	.byte	0x03, 0x1b
        /*007e*/ 	.short	0x00ff


	//----- nvinfo : EIATTR_EXIT_INSTR_OFFSETS
	.align		4
        /*0080*/ 	.byte	0x04, 0x1c
        /*0082*/ 	.short	(.L_27 - .L_26)


	//   ....[0]....
.L_26:
        /*0084*/ 	.word	0x00000360


	//----- nvinfo : EIATTR_REQNTID
	.align		4
.L_27:
        /*0088*/ 	.byte	0x04, 0x10
        /*008a*/ 	.short	(.L_29 - .L_28)
.L_28:
        /*008c*/ 	.word	0x00000080
        /*0090*/ 	.word	0x00000001
        /*0094*/ 	.word	0x00000001


	//----- nvinfo : EIATTR_CBANK_PARAM_SIZE
	.align		4
.L_29:
        /*0098*/ 	.byte	0x03, 0x19
        /*009a*/ 	.short	0x0034


	//----- nvinfo : EIATTR_PARAM_CBANK
	.align		4
        /*009c*/ 	.byte	0x04, 0x0a
        /*009e*/ 	.short	(.L_31 - .L_30)
	.align		4
.L_30:
        /*00a0*/ 	.word	index@(.nv.constant0.triton_poi_fused__native_batch_norm_legit_no_training_relu_11)
        /*00a4*/ 	.short	0x0210
        /*00a6*/ 	.short	0x0034


	//----- nvinfo : EIATTR_SW_WAR
	.align		4
.L_31:
        /*00a8*/ 	.byte	0x04, 0x36
        /*00aa*/ 	.short	(.L_33 - .L_32)
.L_32:
        /*00ac*/ 	.word	0x00000008
.L_33:


//--------------------- .nv.callgraph             --------------------------
	.section	.nv.callgraph,"",@"SHT_CUDA_CALLGRAPH"
	.align	4
	.sectionentsize	8
	.align		4
        /*0000*/ 	.word	0x00000000
	.align		4
        /*0004*/ 	.word	0xffffffff
	.align		4
        /*0008*/ 	.word	0x00000000
	.align		4
        /*000c*/ 	.word	0xfffffffe
	.align		4
        /*0010*/ 	.word	0x00000000
	.align		4
        /*0014*/ 	.word	0xfffffffd
	.align		4
        /*0018*/ 	.word	0x00000000
	.align		4
        /*001c*/ 	.word	0xfffffffc


//--------------------- .nv.constant4             --------------------------
	.section	.nv.constant4,"a",@progbits
	.align	8
	.align		8
.nv.constant4:
        /*0000*/ 	.dword	_$_str
	.align		8
        /*0008*/ 	.dword	_$_str_$_2


//--------------------- .text.triton_poi_fused__native_batch_norm_legit_no_training_relu_11 --------------------------
	.section	.text.triton_poi_fused__native_batch_norm_legit_no_training_relu_11,"ax",@progbits
	.align	128
        .global         triton_poi_fused__native_batch_norm_legit_no_training_relu_11
        .type           triton_poi_fused__native_batch_norm_legit_no_training_relu_11,@function
        .size           triton_poi_fused__native_batch_norm_legit_no_training_relu_11,(.L_x_1 - triton_poi_fused__native_batch_norm_legit_no_training_relu_11)
        .other          triton_poi_fused__native_batch_norm_legit_no_training_relu_11,@"STO_CUDA_ENTRY STV_DEFAULT"
triton_poi_fused__native_batch_norm_legit_no_training_relu_11:
.text.triton_poi_fused__native_batch_norm_legit_no_training_relu_11:
[----:B------:R-:W-:Y:S01]  /*0000*/  LDC R1, c[0x0][0x28] ;  /* 0x00000a00ff017b82 */ /* 0x000fe20000000800 */
[----:B------:R-:W1:Y:S07]  /*0010*/  S2R R0, SR_TID.X ;  /* 0x0000000000007919 */ /* 0x000e6e0000002100 */
[----:B------:R-:W2:Y:S01]  /*0020*/  LDC.64 R6, c[0x0][0x220] ;  /* 0x00008800ff067b82 */ /* 0x000ea20000000a00 */
[----:B------:R-:W-:Y:S01]  /*0030*/  ULDC.64 UR4, c[0x0][0x208] ;  /* 0x0000820000047ab9 */ /* 0x000fe20000000a00 */
[----:B------:R-:W3:Y:S06]  /*0040*/  S2R R5, SR_CTAID.X ;  /* 0x0000000000057919 */ /* 0x000eec0000002500 */
[----:B------:R-:W4:Y:S08]  /*0050*/  LDC.64 R8, c[0x0][0x228] ;  /* 0x00008a00ff087b82 */ /* 0x000f300000000a00 */
[----:B------:R-:W5:Y:S01]  /*0060*/  LDC.64 R10, c[0x0][0x230] ;  /* 0x00008c00ff0a7b82 */ /* 0x000f620000000a00 */
[----:B-1----:R-:W-:-:S02]  /*0070*/  SHF.L.U32 R0, R0, 0x1, RZ ;  /* 0x0000000100007819 */ /* 0x002fc400000006ff */
[----:B---3--:R-:W-:Y:S02]  /*0080*/  SHF.R.S32.HI R3, RZ, 0x17, R5 ;  /* 0x00000017ff037819 */ /* 0x008fe40000011405 */
[----:B------:R-:W-:Y:S02]  /*0090*/  LOP3.LUT R0, R0, 0xfe, RZ, 0xc0, !PT ;  /* 0x000000fe00007812 */ /* 0x000fe400078ec0ff */
[----:B------:R-:W-:Y:S02]  /*00a0*/  SGXT R3, R3, 0x1 ;  /* 0x000000010303781a */ /* 0x000fe40000000200 */
[----:B------:R-:W-:-:S04]  /*00b0*/  LEA R0, R5, R0, 0x8 ;  /* 0x0000000005007211 */ /* 0x000fc800078e40ff */
[----:B------:R-:W-:-:S04]  /*00c0*/  LEA.HI R3, R3, R0, RZ, 0xa ;  /* 0x0000000003037211 */ /* 0x000fc800078f50ff */
[----:B------:R-:W-:-:S05]  /*00d0*/  SHF.R.S32.HI R3, RZ, 0xa, R3 ;  /* 0x0000000aff037819 */ /* 0x000fca0000011403 */
[----:B------:R-:W-:-:S05]  /*00e0*/  IMAD.HI R2, R3, 0x2aaaaaab, RZ ;  /* 0x2aaaaaab03027827 */ /* 0x000fca00078e02ff */
[----:B------:R-:W-:-:S04]  /*00f0*/  SHF.R.U32.HI R5, RZ, 0x1, R2 ;  /* 0x00000001ff057819 */ /* 0x000fc80000011602 */
[----:B------:R-:W-:Y:S02]  /*0100*/  LEA.HI R2, R2, R5, RZ, 0x1 ;  /* 0x0000000502027211 */ /* 0x000fe400078f08ff */
[----:B------:R-:W1:Y:S03]  /*0110*/  LDC.64 R4, c[0x0][0x218] ;  /* 0x00008600ff047b82 */ /* 0x000e660000000a00 */
[----:B------:R-:W-:-:S04]  /*0120*/  IMAD R13, R2, -0xc, R3 ;  /* 0xfffffff4020d7824 */ /* 0x000fc800078e0203 */
[C---:B--2---:R-:W-:Y:S01]  /*0130*/  IMAD.WIDE R6, R13.reuse, 0x4, R6 ;  /* 0x000000040d067825 */ /* 0x044fe200078e0206 */
[----:B------:R-:W2:Y:S05]  /*0140*/  LDC.64 R2, c[0x0][0x210] ;  /* 0x00008400ff027b82 */ /* 0x000eaa0000000a00 */
[----:B------:R-:W3:Y:S01]  /*0150*/  LDG.E.EL R6, desc[UR4][R6.64] ;  /* 0x0000000406067981 */ /* 0x000ee2000c2e1900 */
[----:B----4-:R-:W-:-:S04]  /*0160*/  IMAD.WIDE R8, R13, 0x4, R8 ;  /* 0x000000040d087825 */ /* 0x010fc800078e0208 */
[C---:B-----5:R-:W-:Y:S02]  /*0170*/  IMAD.WIDE R10, R13.reuse, 0x4, R10 ;  /* 0x000000040d0a7825 */ /* 0x060fe400078e020a */
[----:B------:R-:W4:Y:S02]  /*0180*/  LDG.E.EL R8, desc[UR4][R8.64] ;  /* 0x0000000408087981 */ /* 0x000f24000c2e1900 */
[----:B-1----:R-:W-:Y:S02]  /*0190*/  IMAD.WIDE R4, R13, 0x4, R4 ;  /* 0x000000040d047825 */ /* 0x002fe400078e0204 */
[----:B------:R-:W4:Y:S04]  /*01a0*/  LDG.E.EL R11, desc[UR4][R10.64] ;  /* 0x000000040a0b7981 */ /* 0x000f28000c2e1900 */
[----:B------:R1:W5:Y:S01]  /*01b0*/  LDG.E.EL R12, desc[UR4][R4.64] ;  /* 0x00000004040c7981 */ /* 0x000362000c2e1900 */
[----:B--2---:R-:W-:-:S06]  /*01c0*/  IMAD.WIDE R2, R0, 0x4, R2 ;  /* 0x0000000400027825 */ /* 0x004fcc00078e0202 */
[----:B------:R-:W5:Y:S01]  /*01d0*/  LDG.E.64 R2, desc[UR4][R2.64] ;  /* 0x0000000402027981 */ /* 0x000f62000c1e1b00 */
[----:B------:R-:W-:Y:S01]  /*01e0*/  HFMA2.MMA R14, -RZ, RZ, 1.625, 0 ;  /* 0x3e800000ff0e7435 */ /* 0x000fe200000001ff */
[----:B-1----:R-:W1:Y:S02]  /*01f0*/  LDC.64 R4, c[0x0][0x238] ;  /* 0x00008e00ff047b82 */ /* 0x002e640000000a00 */
[----:B-1----:R-:W-:-:S04]  /*0200*/  IMAD.WIDE R4, R0, 0x4, R4 ;  /* 0x0000000400047825 */ /* 0x002fc800078e0204 */
[----:B---3--:R-:W-:-:S04]  /*0210*/  FADD R6, R6, 9.9999997473787516356e-06 ;  /* 0x3727c5ac06067421 */ /* 0x008fc80000000000 */
[----:B------:R-:W1:Y:S02]  /*0220*/  MUFU.SQRT R7, R6 ;  /* 0x0000000600077308 */ /* 0x000e640000002000 */
[C---:B-1----:R-:W-:Y:S02]  /*0230*/  FSETP.GT.AND P0, PT, R7.reuse, 8.50705917302346158658e+37, PT ;  /* 0x7e8000000700780b */ /* 0x042fe40003f04000 */
[----:B------:R-:W-:-:S11]  /*0240*/  FSETP.GEU.AND P1, PT, R7, 1.175494350822287508e-38, PT ;  /* 0x008000000700780b */ /* 0x000fd60003f2e000 */
[----:B------:R-:W-:-:S04]  /*0250*/  @P0 FMUL R7, R7, 0.25 ;  /* 0x3e80000007070820 */ /* 0x000fc80000400000 */
[----:B------:R-:W-:-:S06]  /*0260*/  @!P1 FMUL R7, R7, 16777216 ;  /* 0x4b80000007079820 */ /* 0x000fcc0000400000 */
[----:B------:R-:W1:Y:S01]  /*0270*/  MUFU.RCP R7, R7 ;  /* 0x0000000700077308 */ /* 0x000e620000001000 */
[----:B------:R-:W-:Y:S01]  /*0280*/  FSEL R14, R14, 1, P0 ;  /* 0x3f8000000e0e7808 */ /* 0x000fe20000000000 */
[----:B-----5:R-:W-:-:S04]  /*0290*/  FADD R2, R2, -R12 ;  /* 0x8000000c02027221 */ /* 0x020fc80000000000 */
[----:B------:R-:W-:Y:S01]  /*02a0*/  @!P1 FMUL R14, R14, 16777216 ;  /* 0x4b8000000e0e9820 */ /* 0x000fe20000400000 */
[----:B------:R-:W-:-:S03]  /*02b0*/  FADD R3, R3, -R12 ;  /* 0x8000000c03037221 */ /* 0x000fc60000000000 */
[----:B-1----:R-:W-:-:S04]  /*02c0*/  FMUL R14, R7, R14 ;  /* 0x0000000e070e7220 */ /* 0x002fc80000400000 */
[-C--:B------:R-:W-:Y:S01]  /*02d0*/  FMUL R2, R2, R14.reuse ;  /* 0x0000000e02027220 */ /* 0x080fe20000400000 */
[----:B------:R-:W-:-:S03]  /*02e0*/  FMUL R14, R3, R14 ;  /* 0x0000000e030e7220 */ /* 0x000fc60000400000 */
[C-C-:B----4-:R-:W-:Y:S01]  /*02f0*/  FFMA R2, R8.reuse, R2, R11.reuse ;  /* 0x0000000208027223 */ /* 0x150fe2000000000b */
[----:B------:R-:W-:-:S04]  /*0300*/  FFMA R14, R8, R14, R11 ;  /* 0x0000000e080e7223 */ /* 0x000fc8000000000b */
[----:B------:R-:W-:Y:S02]  /*0310*/  FSETP.GEU.AND P0, PT, R2, RZ, PT ;  /* 0x000000ff0200720b */ /* 0x000fe40003f0e000 */
[----:B------:R-:W-:Y:S02]  /*0320*/  FSETP.GEU.AND P1, PT, R14, RZ, PT ;  /* 0x000000ff0e00720b */ /* 0x000fe40003f2e000 */
[----:B------:R-:W-:Y:S02]  /*0330*/  FSEL R2, R2, RZ, P0 ;  /* 0x000000ff02027208 */ /* 0x000fe40000000000 */
[----:B------:R-:W-:-:S05]  /*0340*/  FSEL R3, R14, RZ, P1 ;  /* 0x000000ff0e037208 */ /* 0x000fca0000800000 */
[----:B------:R-:W-:Y:S01]  /*0350*/  STG.E.64 desc[UR4][R4.64], R2 ;  /* 0x0000000204007986 */ /* 0x000fe2000c101b04 */
[----:B------:R-:W-:Y:S05]  /*0360*/  EXIT ;  /* 0x000000000000794d */ /* 0x000fea0003800000 */
.L_x_0:
[----:B------:R-:W-:-:S00]  /*0370*/  BRA `(.L_x_0) ;  /* 0xfffffffc00fc7947 */ /* 0x000fc0000383ffff */
[----:B------:R-:W-:-:S00]  /*0380*/  NOP ;  /* 0x0000000000007918 */ /* 0x000fc00000000000 */
[----:B------:R-:W-:-:S00]  /*0390*/  NOP ;  /* 0x0000000000007918 */ /* 0x000fc00000000000 */
[----:B------:R-:W-:-:S00]  /*03a0*/  NOP ;  /* 0x0000000000007918 */ /* 0x000fc00000000000 */
[----:B------:R-:W-:-:S00]  /*03b0*/  NOP ;  /* 0x0000000000007918 */ /* 0x000fc00000000000 */
[----:B------:R-:W-:-:S00]  /*03c0*/  NOP ;  /* 0x0000000000007918 */ /* 0x000fc00000000000 */
[----:B------:R-:W-:-:S00]  /*03d0*/  NOP ;  /* 0x0000000000007918 */ /* 0x000fc00000000000 */
[----:B------:R-:W-:-:S00]  /*03e0*/  NOP ;  /* 0x0000000000007918 */ /* 0x000fc00000000000 */
[----:B------:R-:W-:-:S00]  /*03f0*/  NOP ;  /* 0x0000000000007918 */ /* 0x000fc00000000000 */
.L_x_1:


//--------------------- .nv.global.init           --------------------------
	.section	.nv.global.init,"aw",@progbits
.nv.global.init:
	.type		_$_str,@object
	.size		_$_str,(_$_str_$_2 - _$_str)
_$_str:
        /*0000*/ 	.byte	0x5f, 0x5f, 0x43, 0x55, 0x44, 0x41, 0x5f, 0x46, 0x54, 0x5a, 0x00
	.type		_$_str_$_2,@object
	.size		_$_str_$_2,(.L_1 - _$_str_$_2)
_$_str_$_2:
        /*000b*/ 	.byte	0x5f, 0x5f, 0x43, 0x55, 0x44, 0x41, 0x5f, 0x50, 0x52, 0x45, 0x43, 0x5f, 0x53, 0x51, 0x52, 0x54
        /*001b*/ 	.byte	0x00
.L_1:


//--------------------- .nv.constant0.triton_poi_fused__native_batch_norm_legit_no_training_relu_11 --------------------------
	.section	.nv.constant0.triton_poi_fused__native_batch_norm_legit_no_training_relu_11,"a",@progbits
	.sectionflags	@""
	.align	4
.nv.constant0.triton_poi_fused__native_batch_norm_legit_no_training_relu_11:
	.zero		580
